	.headerflags	@"EF_CUDA_TEXMODE_UNIFIED EF_CUDA_64BIT_ADDRESS EF_CUDA_ACCELERATORS EF_CUDA_SM90 EF_CUDA_VIRTUAL_SM(EF_CUDA_SM90)"
	.elftype	@"ET_EXEC"


//--------------------- .nv.info                  --------------------------
	.section	.nv.info,"",@"SHT_CUDA_INFO"
	.align	4


	//----- nvinfo : EIATTR_REGCOUNT
	.align		4
        /*0000*/ 	.byte	0x04, 0x2f
        /*0002*/ 	.short	(.L_3 - .L_2)
	.align		4
.L_2:
        /*0004*/ 	.word	index@(triton_poi_fused_add_cat_div_sqrt_33)
        /*0008*/ 	.word	0x0000001e


	//----- nvinfo : EIATTR_MIN_STACK_SIZE
	.align		4
.L_3:
        /*000c*/ 	.byte	0x04, 0x12
        /*000e*/ 	.short	(.L_5 - .L_4)
	.align		4
.L_4:
        /*0010*/ 	.word	index@(triton_poi_fused_add_cat_div_sqrt_33)
        /*0014*/ 	.word	0x00000000


	//----- nvinfo : EIATTR_FRAME_SIZE
	.align		4
.L_5:
        /*0018*/ 	.byte	0x04, 0x11
        /*001a*/ 	.short	(.L_7 - .L_6)
	.align		4
.L_6:
        /*001c*/ 	.word	index@(triton_poi_fused_add_cat_div_sqrt_33)
        /*0020*/ 	.word	0x00000000


	//----- nvinfo : EIATTR_MIN_STACK_SIZE
	.align		4
.L_7:
        /*0024*/ 	.byte	0x04, 0x12
        /*0026*/ 	.short	(.L_9 - .L_8)
	.align		4
.L_8:
        /*0028*/ 	.word	index@(triton_poi_fused_add_cat_div_sqrt_33)
        /*002c*/ 	.word	0x00000000
.L_9:


//--------------------- .nv.info.triton_poi_fused_add_cat_div_sqrt_33 --------------------------
	.section	.nv.info.triton_poi_fused_add_cat_div_sqrt_33,"",@"SHT_CUDA_INFO"
	.sectionflags	@""
	.align	4


	//----- nvinfo : EIATTR_CUDA_API_VERSION
	.align		4
        /*0000*/ 	.byte	0x04, 0x37
        /*0002*/ 	.short	(.L_11 - .L_10)
.L_10:
        /*0004*/ 	.word	0x0000007c


	//----- nvinfo : EIATTR_KPARAM_INFO
	.align		4
.L_11:
        /*0008*/ 	.byte	0x04, 0x17
        /*000a*/ 	.short	(.L_13 - .L_12)
.L_12:
        /*000c*/ 	.word	0x00000000
        /*0010*/ 	.short	0x0006
        /*0012*/ 	.short	0x0030
        /*0014*/ 	.byte	0x00, 0xf0, 0x11, 0x00


	//----- nvinfo : EIATTR_KPARAM_INFO
	.align		4
.L_13:
        /*0018*/ 	.byte	0x04, 0x17
        /*001a*/ 	.short	(.L_15 - .L_14)
.L_14:
        /*001c*/ 	.word	0x00000000
        /*0020*/ 	.short	0x0005
        /*0022*/ 	.short	0x0028
        /*0024*/ 	.byte	0x00, 0xf4, 0x21, 0x00


	//----- nvinfo : EIATTR_KPARAM_INFO
	.align		4
.L_15:
        /*0028*/ 	.byte	0x04, 0x17
        /*002a*/ 	.short	(.L_17 - .L_16)
.L_16:
        /*002c*/ 	.word	0x00000000
        /*0030*/ 	.short	0x0004
        /*0032*/ 	.short	0x0020
        /*0034*/ 	.byte	0x00, 0xf4, 0x21, 0x00


	//----- nvinfo : EIATTR_KPARAM_INFO
	.align		4
.L_17:
        /*0038*/ 	.byte	0x04, 0x17
        /*003a*/ 	.short	(.L_19 - .L_18)
.L_18:
        /*003c*/ 	.word	0x00000000
        /*0040*/ 	.short	0x0003
        /*0042*/ 	.short	0x0018
        /*0044*/ 	.byte	0x00, 0xf4, 0x21, 0x00


	//----- nvinfo : EIATTR_KPARAM_INFO
	.align		4
.L_19:
        /*0048*/ 	.byte	0x04, 0x17
        /*004a*/ 	.short	(.L_21 - .L_20)
.L_20:
        /*004c*/ 	.word	0x00000000
        /*0050*/ 	.short	0x0002
        /*0052*/ 	.short	0x0010
        /*0054*/ 	.byte	0x00, 0xf4, 0x21, 0x00


	//----- nvinfo : EIATTR_KPARAM_INFO
	.align		4
.L_21:
        /*0058*/ 	.byte	0x04, 0x17
        /*005a*/ 	.short	(.L_23 - .L_22)
.L_22:
        /*005c*/ 	.word	0x00000000
        /*0060*/ 	.short	0x0001
        /*0062*/ 	.short	0x0008
        /*0064*/ 	.byte	0x00, 0xf4, 0x21, 0x00


	//----- nvinfo : EIATTR_KPARAM_INFO
	.align		4
.L_23:
        /*0068*/ 	.byte	0x04, 0x17
        /*006a*/ 	.short	(.L_25 - .L_24)
.L_24:
        /*006c*/ 	.word	0x00000000
        /*0070*/ 	.short	0x0000
        /*0072*/ 	.short	0x0000
        /*0074*/ 	.byte	0x00, 0xf4, 0x21, 0x00


	//----- nvinfo : EIATTR_SPARSE_MMA_MASK
	.align		4
.L_25:
        /*0078*/ 	.byte	0x03, 0x50
        /*007a*/ 	.short	0x0000


	//----- nvinfo : EIATTR_MAXREG_COUNT
	.align		4
        /*007c*/ 	.byte	0x03, 0x1b
        /*007e*/ 	.short	0x00ff


	//----- nvinfo : EIATTR_EXIT_INSTR_OFFSETS
	.align		4
        /*0080*/ 	.byte	0x04, 0x1c
        /*0082*/ 	.short	(.L_27 - .L_26)


	//   ....[0]....
.L_26:
        /*0084*/ 	.word	0x00000720


	//   ....[1]....
        /*0088*/ 	.word	0x00000740


	//----- nvinfo : EIATTR_REQNTID
	.align		4
.L_27:
        /*008c*/ 	.byte	0x04, 0x10
        /*008e*/ 	.short	(.L_29 - .L_28)
.L_28:
        /*0090*/ 	.word	0x00000080
        /*0094*/ 	.word	0x00000001
        /*0098*/ 	.word	0x00000001


	//----- nvinfo : EIATTR_CBANK_PARAM_SIZE
	.align		4
.L_29:
        /*009c*/ 	.byte	0x03, 0x19
        /*009e*/ 	.short	0x0034


	//----- nvinfo : EIATTR_PARAM_CBANK
	.align		4
        /*00a0*/ 	.byte	0x04, 0x0a
        /*00a2*/ 	.short	(.L_31 - .L_30)
	.align		4
.L_30:
        /*00a4*/ 	.word	index@(.nv.constant0.triton_poi_fused_add_cat_div_sqrt_33)
        /*00a8*/ 	.short	0x0210
        /*00aa*/ 	.short	0x0034


	//----- nvinfo : EIATTR_SW_WAR
	.align		4
.L_31:
        /*00ac*/ 	.byte	0x04, 0x36
        /*00ae*/ 	.short	(.L_33 - .L_32)
.L_32:
        /*00b0*/ 	.word	0x00000008
.L_33:


//--------------------- .nv.callgraph             --------------------------
	.section	.nv.callgraph,"",@"SHT_CUDA_CALLGRAPH"
	.align	4
	.sectionentsize	8
	.align		4
        /*0000*/ 	.word	0x00000000
	.align		4
        /*0004*/ 	.word	0xffffffff
	.align		4
        /*0008*/ 	.word	0x00000000
	.align		4
        /*000c*/ 	.word	0xfffffffe
	.align		4
        /*0010*/ 	.word	0x00000000
	.align		4
        /*0014*/ 	.word	0xfffffffd
	.align		4
        /*0018*/ 	.word	0x00000000
	.align		4
        /*001c*/ 	.word	0xfffffffc


//--------------------- .nv.constant4             --------------------------
	.section	.nv.constant4,"a",@progbits
	.align	8
	.align		8
.nv.constant4:
        /*0000*/ 	.dword	_$_str
	.align		8
        /*0008*/ 	.dword	_$_str_$_2


//--------------------- .text.triton_poi_fused_add_cat_div_sqrt_33 --------------------------
	.section	.text.triton_poi_fused_add_cat_div_sqrt_33,"ax",@progbits
	.align	128
        .global         triton_poi_fused_add_cat_div_sqrt_33
        .type           triton_poi_fused_add_cat_div_sqrt_33,@function
        .size           triton_poi_fused_add_cat_div_sqrt_33,(.L_x_1 - triton_poi_fused_add_cat_div_sqrt_33)
        .other          triton_poi_fused_add_cat_div_sqrt_33,@"STO_CUDA_ENTRY STV_DEFAULT"
triton_poi_fused_add_cat_div_sqrt_33:
.text.triton_poi_fused_add_cat_div_sqrt_33:
[----:B------:R-:W0:Y:S01]  /*0000*/  LDC R1, c[0x0][0x28] ;  /* 0x00000a00ff017b82 */ /* 0x000e220000000800 */
[----:B------:R-:W1:Y:S07]  /*0010*/  S2R R0, SR_TID.X ;  /* 0x0000000000007919 */ /* 0x000e6e0000002100 */
[----:B------:R-:W2:Y:S01]  /*0020*/  LDC.64 R12, c[0x0][0x210] ;  /* 0x00008400ff0c7b82 */ /* 0x000ea20000000a00 */
[----:B------:R-:W-:Y:S01]  /*0030*/  IMAD.MOV.U32 R16, RZ, RZ, RZ ;  /* 0x000000ffff107224 */ /* 0x000fe200078e00ff */
[----:B------:R-:W-:Y:S01]  /*0040*/  CS2R R18, SRZ ;  /* 0x0000000000127805 */ /* 0x000fe2000001ff00 */
[----:B------:R-:W3:Y:S01]  /*0050*/  S2R R3, SR_CTAID.X ;  /* 0x0000000000037919 */ /* 0x000ee20000002500 */
[----:B------:R-:W-:Y:S01]  /*0060*/  ULDC.64 UR6, c[0x0][0x220] ;  /* 0x0000880000067ab9 */ /* 0x000fe20000000a00 */
[----:B------:R-:W-:Y:S01]  /*0070*/  ULDC.64 UR4, c[0x0][0x208] ;  /* 0x0000820000047ab9 */ /* 0x000fe20000000a00 */
[----:B-1----:R-:W-:-:S05]  /*0080*/  IMAD.SHL.U32 R0, R0, 0x2, RZ ;  /* 0x0000000200007824 */ /* 0x002fca00078e00ff */
[----:B------:R-:W-:-:S05]  /*0090*/  LOP3.LUT R0, R0, 0xfe, RZ, 0xc0, !PT ;  /* 0x000000fe00007812 */ /* 0x000fca00078ec0ff */
[----:B---3--:R-:W-:-:S04]  /*00a0*/  IMAD R0, R3, 0x100, R0 ;  /* 0x0000010003007824 */ /* 0x008fc800078e0200 */
[C---:B------:R-:W-:Y:S01]  /*00b0*/  IMAD.HI R2, R0.reuse, 0x38e38e39, RZ ;  /* 0x38e38e3900027827 */ /* 0x040fe200078e02ff */
[----:B------:R-:W-:-:S03]  /*00c0*/  ISETP.GE.AND P0, PT, R0, 0x4800, PT ;  /* 0x000048000000780c */ /* 0x000fc60003f06270 */
[----:B------:R-:W-:Y:S01]  /*00d0*/  VIADD R4, R0, 0x1 ;  /* 0x0000000100047836 */ /* 0x000fe20000000000 */
[----:B------:R-:W-:-:S03]  /*00e0*/  SHF.R.U32.HI R3, RZ, 0x1f, R2 ;  /* 0x0000001fff037819 */ /* 0x000fc60000011602 */
[----:B------:R-:W-:Y:S01]  /*00f0*/  IMAD.HI R5, R4, 0x38e38e39, RZ ;  /* 0x38e38e3904057827 */ /* 0x000fe200078e02ff */
[CC--:B------:R-:W-:Y:S02]  /*0100*/  LEA.HI.SX32 R21, R2.reuse, R3.reuse, 0x1f ;  /* 0x0000000302157211 */ /* 0x0c0fe400078ffaff */
[----:B------:R-:W-:Y:S02]  /*0110*/  LEA.HI.SX32 R9, R2, R3, 0x16 ;  /* 0x0000000302097211 */ /* 0x000fe400078fb2ff */
[----:B------:R-:W-:Y:S01]  /*0120*/  SHF.R.S32.HI R6, RZ, 0x1, R5 ;  /* 0x00000001ff067819 */ /* 0x000fe20000011405 */
[----:B------:R-:W1:Y:S01]  /*0130*/  LDC.64 R2, c[0x0][0x230] ;  /* 0x00008c00ff027b82 */ /* 0x000e620000000a00 */
[----:B------:R-:W-:Y:S02]  /*0140*/  IMAD R7, R21, -0x9, R0 ;  /* 0xfffffff715077824 */ /* 0x000fe400078e0200 */
[----:B------:R-:W-:Y:S01]  /*0150*/  LEA.HI R5, R5, R6, RZ, 0x1 ;  /* 0x0000000605057211 */ /* 0x000fe200078f08ff */
[C---:B------:R-:W-:Y:S01]  /*0160*/  IMAD R10, R9.reuse, 0x900, RZ ;  /* 0x00000900090a7824 */ /* 0x040fe200078e02ff */
[----:B------:R-:W-:Y:S01]  /*0170*/  SHF.R.S32.HI R6, RZ, 0x1f, R21 ;  /* 0x0000001fff067819 */ /* 0x000fe20000011415 */
[----:B------:R-:W-:Y:S01]  /*0180*/  IMAD R11, R9, 0x9, R7 ;  /* 0x00000009090b7824 */ /* 0x000fe200078e0207 */
[----:B------:R-:W-:Y:S01]  /*0190*/  SHF.R.S32.HI R8, RZ, 0x1f, R5 ;  /* 0x0000001fff087819 */ /* 0x000fe20000011405 */
[----:B------:R-:W-:Y:S01]  /*01a0*/  IMAD R22, R5, -0x9, R4 ;  /* 0xfffffff705167824 */ /* 0x000fe200078e0204 */
[----:B------:R-:W-:-:S02]  /*01b0*/  LEA.HI R6, R6, R21, RZ, 0x9 ;  /* 0x0000001506067211 */ /* 0x000fc400078f48ff */
[----:B------:R-:W-:Y:S01]  /*01c0*/  LEA.HI R4, R8, R5, RZ, 0x9 ;  /* 0x0000000508047211 */ /* 0x000fe200078f48ff */
[----:B------:R-:W-:Y:S01]  /*01d0*/  IMAD R8, R7, 0x100, R10 ;  /* 0x0000010007087824 */ /* 0x000fe200078e020a */
[----:B------:R-:W-:Y:S01]  /*01e0*/  LOP3.LUT R6, R6, 0xfffffe00, RZ, 0xc0, !PT ;  /* 0xfffffe0006067812 */ /* 0x000fe200078ec0ff */
[----:B------:R-:W-:Y:S01]  /*01f0*/  IMAD R15, R9, 0x9, R22 ;  /* 0x00000009090f7824 */ /* 0x000fe200078e0216 */
[----:B------:R-:W-:Y:S01]  /*0200*/  LOP3.LUT R4, R4, 0xfffffe00, RZ, 0xc0, !PT ;  /* 0xfffffe0004047812 */ /* 0x000fe200078ec0ff */
[----:B------:R-:W-:Y:S02]  /*0210*/  IMAD R22, R22, 0x100, R10 ;  /* 0x0000010016167824 */ /* 0x000fe400078e020a */
[----:B------:R-:W-:Y:S02]  /*0220*/  IMAD.IADD R21, R21, 0x1, -R6 ;  /* 0x0000000115157824 */ /* 0x000fe400078e0a06 */
[----:B------:R-:W3:Y:S01]  /*0230*/  LDC.64 R6, c[0x0][0x218] ;  /* 0x00008600ff067b82 */ /* 0x000ee20000000a00 */
[----:B------:R-:W-:Y:S01]  /*0240*/  IMAD.IADD R17, R5, 0x1, -R4 ;  /* 0x0000000105117824 */ /* 0x000fe200078e0a04 */
[----:B------:R-:W-:-:S02]  /*0250*/  SHF.R.S32.HI R4, RZ, 0x1f, R8 ;  /* 0x0000001fff047819 */ /* 0x000fc40000011408 */
[----:B------:R-:W-:Y:S01]  /*0260*/  IADD3 R5, P1, R21, R8, RZ ;  /* 0x0000000815057210 */ /* 0x000fe20007f3e0ff */
[----:B-1----:R-:W-:-:S03]  /*0270*/  IMAD.WIDE R10, R11, 0x4, R2 ;  /* 0x000000040b0a7825 */ /* 0x002fc600078e0202 */
[----:B------:R-:W-:Y:S01]  /*0280*/  LEA.HI.X.SX32 R20, R21, R4, 0x1, P1 ;  /* 0x0000000415147211 */ /* 0x000fe200008f0eff */
[----:B------:R-:W-:Y:S01]  /*0290*/  IMAD.WIDE R14, R15, 0x4, R2 ;  /* 0x000000040f0e7825 */ /* 0x000fe200078e0202 */
[C---:B------:R-:W-:Y:S01]  /*02a0*/  LEA R4, P1, R5.reuse, UR6, 0x2 ;  /* 0x0000000605047c11 */ /* 0x040fe2000f8210ff */
[----:B------:R1:W4:Y:S01]  /*02b0*/  @!P0 LDG.E.EL R16, desc[UR4][R10.64] ;  /* 0x000000040a108981 */ /* 0x000322000c2e1900 */
[----:B------:R-:W5:Y:S02]  /*02c0*/  LDC.64 R2, c[0x0][0x228] ;  /* 0x00008a00ff027b82 */ /* 0x000f640000000a00 */
[----:B------:R-:W-:Y:S01]  /*02d0*/  LEA.HI.X R5, R5, UR7, R20, 0x2, P1 ;  /* 0x0000000705057c11 */ /* 0x000fe200088f1414 */
[----:B------:R2:W4:Y:S01]  /*02e0*/  @!P0 LDG.E.EL R18, desc[UR4][R14.64] ;  /* 0x000000040e128981 */ /* 0x000522000c2e1900 */
[----:B------:R-:W-:-:S04]  /*02f0*/  ISETP.GE.AND P1, PT, R21, 0x100, PT ;  /* 0x000001001500780c */ /* 0x000fc80003f26270 */
[----:B------:R-:W-:Y:S01]  /*0300*/  ISETP.LT.AND P4, PT, R0, 0x4800, !P1 ;  /* 0x000048000000780c */ /* 0x000fe20004f81270 */
[----:B------:R-:W-:Y:S01]  /*0310*/  IMAD.IADD R23, R21, 0x1, R8 ;  /* 0x0000000115177824 */ /* 0x000fe200078e0208 */
[----:B------:R-:W-:Y:S02]  /*0320*/  SHF.R.S32.HI R24, RZ, 0x1f, R22 ;  /* 0x0000001fff187819 */ /* 0x000fe40000011416 */
[----:B------:R-:W-:Y:S01]  /*0330*/  IADD3 R25, P2, R17, R22, RZ ;  /* 0x0000001611197210 */ /* 0x000fe20007f5e0ff */
[----:B------:R-:W-:Y:S01]  /*0340*/  IMAD.MOV.U32 R20, RZ, RZ, RZ ;  /* 0x000000ffff147224 */ /* 0x000fe200078e00ff */
[----:B------:R-:W-:Y:S01]  /*0350*/  ISETP.LT.AND P5, PT, R17, 0x100, !P0 ;  /* 0x000001001100780c */ /* 0x000fe200047a1270 */
[----:B---3--:R-:W-:Y:S01]  /*0360*/  IMAD.WIDE R8, R21, 0x4, R6 ;  /* 0x0000000415087825 */ /* 0x008fe200078e0206 */
[----:B------:R-:W-:Y:S02]  /*0370*/  LEA.HI.X.SX32 R24, R17, R24, 0x1, P2 ;  /* 0x0000001811187211 */ /* 0x000fe400010f0eff */
[----:B-1----:R-:W-:Y:S01]  /*0380*/  LEA R10, P2, R25, UR6, 0x2 ;  /* 0x00000006190a7c11 */ /* 0x002fe2000f8410ff */
[----:B--2---:R-:W-:Y:S01]  /*0390*/  IMAD.WIDE R14, R23, 0x4, R12 ;  /* 0x00000004170e7825 */ /* 0x004fe200078e020c */
[----:B------:R-:W-:Y:S01]  /*03a0*/  ISETP.GT.AND P6, PT, R21, 0xff, !P0 ;  /* 0x000000ff1500780c */ /* 0x000fe200047c4270 */
[----:B------:R1:W2:Y:S01]  /*03b0*/  @P4 LDG.E.EL R20, desc[UR4][R8.64] ;  /* 0x0000000408144981 */ /* 0x0002a2000c2e1900 */
[----:B------:R-:W-:Y:S01]  /*03c0*/  LEA.HI.X R11, R25, UR7, R24, 0x2, P2 ;  /* 0x00000007190b7c11 */ /* 0x000fe200090f1418 */
[C---:B------:R-:W-:Y:S01]  /*03d0*/  IMAD.IADD R23, R17.reuse, 0x1, R22 ;  /* 0x0000000111177824 */ /* 0x040fe200078e0216 */
[----:B------:R-:W-:Y:S01]  /*03e0*/  ISETP.GT.AND P2, PT, R17, 0xff, !P0 ;  /* 0x000000ff1100780c */ /* 0x000fe20004744270 */
[----:B------:R-:W3:Y:S01]  /*03f0*/  @P4 LDG.E.EL R19, desc[UR4][R14.64] ;  /* 0x000000040e134981 */ /* 0x000ee2000c2e1900 */
[----:B------:R-:W-:Y:S01]  /*0400*/  CS2R R24, SRZ ;  /* 0x0000000000187805 */ /* 0x000fe2000001ff00 */
[----:B------:R-:W-:-:S04]  /*0410*/  IMAD.WIDE R12, R23, 0x4, R12 ;  /* 0x00000004170c7825 */ /* 0x000fc800078e020c */
[----:B------:R-:W-:Y:S01]  /*0420*/  IMAD.WIDE R6, R17, 0x4, R6 ;  /* 0x0000000411067825 */ /* 0x000fe200078e0206 */
[----:B------:R-:W-:Y:S01]  /*0430*/  CS2R R26, SRZ ;  /* 0x00000000001a7805 */ /* 0x000fe2000001ff00 */
[----:B------:R-:W3:Y:S01]  /*0440*/  @P5 LDG.E.EL R24, desc[UR4][R12.64] ;  /* 0x000000040c185981 */ /* 0x000ee2000c2e1900 */
[----:B-1----:R-:W-:Y:S01]  /*0450*/  CS2R R8, SRZ ;  /* 0x0000000000087805 */ /* 0x002fe2000001ff00 */
[--C-:B-----5:R-:W-:Y:S02]  /*0460*/  IMAD.WIDE R22, R21, 0x4, R2.reuse ;  /* 0x0000000415167825 */ /* 0x120fe400078e0202 */
[----:B------:R-:W5:Y:S02]  /*0470*/  @P5 LDG.E.EL R25, desc[UR4][R6.64] ;  /* 0x0000000406195981 */ /* 0x000f64000c2e1900 */
[----:B------:R-:W-:Y:S02]  /*0480*/  IMAD.WIDE R2, R17, 0x4, R2 ;  /* 0x0000000411027825 */ /* 0x000fe400078e0202 */
[----:B------:R-:W5:Y:S04]  /*0490*/  @P6 LDG.E.EL R26, desc[UR4][R4.64+-0x400] ;  /* 0xfffc0004041a6981 */ /* 0x000f68000c2e1900 */
[----:B------:R-:W5:Y:S04]  /*04a0*/  @P6 LDG.E.EL R27, desc[UR4][R22.64+-0x400] ;  /* 0xfffc0004161b6981 */ /* 0x000f68000c2e1900 */
[----:B------:R-:W5:Y:S04]  /*04b0*/  @P2 LDG.E.EL R9, desc[UR4][R10.64+-0x400] ;  /* 0xfffc00040a092981 */ /* 0x000f68000c2e1900 */
[----:B------:R1:W5:Y:S02]  /*04c0*/  @P2 LDG.E.EL R8, desc[UR4][R2.64+-0x400] ;  /* 0xfffc000402082981 */ /* 0x000364000c2e1900 */
[----:B01----:R-:W0:Y:S02]  /*04d0*/  LDC.64 R2, c[0x0][0x238] ;  /* 0x00008e00ff027b82 */ /* 0x003e240000000a00 */
[----:B0-----:R-:W-:Y:S01]  /*04e0*/  IMAD.WIDE R2, R0, 0x4, R2 ;  /* 0x0000000400027825 */ /* 0x001fe200078e0202 */
[----:B----4-:R-:W0:Y:S08]  /*04f0*/  MUFU.SQRT R16, R16 ;  /* 0x0000001000107308 */ /* 0x010e300000002000 */
[----:B------:R-:W1:Y:S01]  /*0500*/  MUFU.SQRT R18, R18 ;  /* 0x0000001200127308 */ /* 0x000e620000002000 */
[----:B0-----:R-:W-:-:S05]  /*0510*/  FADD R12, R16, 1.00000001335143196e-10 ;  /* 0x2edbe6ff100c7421 */ /* 0x001fca0000000000 */
[----:B------:R-:W-:Y:S01]  /*0520*/  FSETP.GT.AND P3, PT, R12, 8.50705917302346158658e+37, PT ;  /* 0x7e8000000c00780b */ /* 0x000fe20003f64000 */
[----:B-1----:R-:W-:Y:S01]  /*0530*/  FADD R13, R18, 1.00000001335143196e-10 ;  /* 0x2edbe6ff120d7421 */ /* 0x002fe20000000000 */
[----:B--2---:R-:W-:Y:S02]  /*0540*/  SEL R20, R20, RZ, P4 ;  /* 0x000000ff14147207 */ /* 0x004fe40002000000 */
[----:B---3--:R-:W-:Y:S02]  /*0550*/  SEL R19, R19, RZ, P4 ;  /* 0x000000ff13137207 */ /* 0x008fe40002000000 */
[----:B------:R-:W-:Y:S02]  /*0560*/  FSETP.GT.AND P4, PT, R13, 8.50705917302346158658e+37, PT ;  /* 0x7e8000000d00780b */ /* 0x000fe40003f84000 */
[----:B------:R-:W-:Y:S02]  /*0570*/  SEL R24, R24, RZ, P5 ;  /* 0x000000ff18187207 */ /* 0x000fe40002800000 */
[----:B-----5:R-:W-:-:S03]  /*0580*/  SEL R25, R25, RZ, P5 ;  /* 0x000000ff19197207 */ /* 0x020fc60002800000 */
[----:B------:R-:W-:Y:S01]  /*0590*/  @P3 FMUL R12, R12, 0.25 ;  /* 0x3e8000000c0c3820 */ /* 0x000fe20000400000 */
[----:B------:R-:W-:Y:S01]  /*05a0*/  ISETP.GE.AND P5, PT, R17, 0x100, PT ;  /* 0x000001001100780c */ /* 0x000fe20003fa6270 */
[----:B------:R-:W-:Y:S01]  /*05b0*/  FADD R5, R19, R20 ;  /* 0x0000001413057221 */ /* 0x000fe20000000000 */
[----:B------:R-:W-:Y:S01]  /*05c0*/  SEL R26, R26, RZ, P6 ;  /* 0x000000ff1a1a7207 */ /* 0x000fe20003000000 */
[C---:B------:R-:W-:Y:S02]  /*05d0*/  FADD R4, R24.reuse, R25 ;  /* 0x0000001918047221 */ /* 0x040fe40000000000 */
[----:B------:R-:W-:Y:S01]  /*05e0*/  @P4 FMUL R13, R13, 0.25 ;  /* 0x3e8000000d0d4820 */ /* 0x000fe20000400000 */
[----:B------:R-:W-:Y:S02]  /*05f0*/  SEL R27, R27, RZ, P6 ;  /* 0x000000ff1b1b7207 */ /* 0x000fe40003000000 */
[----:B------:R-:W-:Y:S02]  /*0600*/  FSETP.GEU.AND P6, PT, R24, -R25, PT ;  /* 0x800000191800720b */ /* 0x000fe40003fce000 */
[----:B------:R-:W-:-:S02]  /*0610*/  SEL R9, R9, RZ, P2 ;  /* 0x000000ff09097207 */ /* 0x000fc40001000000 */
[----:B------:R-:W-:Y:S02]  /*0620*/  SEL R8, R8, RZ, P2 ;  /* 0x000000ff08087207 */ /* 0x000fe40001000000 */
[----:B------:R-:W-:Y:S01]  /*0630*/  FSETP.GEU.AND P2, PT, R19, -R20, PT ;  /* 0x800000141300720b */ /* 0x000fe20003f4e000 */
[----:B------:R-:W0:Y:S01]  /*0640*/  MUFU.RCP R12, R12 ;  /* 0x0000000c000c7308 */ /* 0x000e220000001000 */
[----:B------:R-:W-:Y:S01]  /*0650*/  FSEL R7, R4, RZ, P6 ;  /* 0x000000ff04077208 */ /* 0x000fe20003000000 */
[C---:B------:R-:W-:Y:S01]  /*0660*/  FADD R6, R26.reuse, R27 ;  /* 0x0000001b1a067221 */ /* 0x040fe20000000000 */
[----:B------:R-:W-:Y:S01]  /*0670*/  FSEL R5, R5, RZ, P2 ;  /* 0x000000ff05057208 */ /* 0x000fe20001000000 */
[----:B------:R-:W-:Y:S01]  /*0680*/  FADD R4, R9, R8 ;  /* 0x0000000809047221 */ /* 0x000fe20000000000 */
[----:B------:R-:W-:-:S03]  /*0690*/  FSETP.GEU.AND P6, PT, R26, -R27, PT ;  /* 0x8000001b1a00720b */ /* 0x000fc60003fce000 */
[----:B------:R-:W1:Y:S01]  /*06a0*/  MUFU.RCP R10, R13 ;  /* 0x0000000d000a7308 */ /* 0x000e620000001000 */
[----:B------:R-:W-:Y:S02]  /*06b0*/  FSETP.GEU.AND P2, PT, R9, -R8, PT ;  /* 0x800000080900720b */ /* 0x000fe40003f4e000 */
[----:B------:R-:W-:Y:S02]  /*06c0*/  @P1 FSEL R5, R6, RZ, P6 ;  /* 0x000000ff06051208 */ /* 0x000fe40003000000 */
[----:B------:R-:W-:-:S03]  /*06d0*/  @P5 FSEL R7, R4, RZ, P2 ;  /* 0x000000ff04075208 */ /* 0x000fc60001000000 */
[----:B------:R-:W-:Y:S02]  /*06e0*/  @P3 FMUL R5, R5, 0.25 ;  /* 0x3e80000005053820 */ /* 0x000fe40000400000 */
[----:B------:R-:W-:Y:S02]  /*06f0*/  @P4 FMUL R7, R7, 0.25 ;  /* 0x3e80000007074820 */ /* 0x000fe40000400000 */
[----:B0-----:R-:W-:Y:S02]  /*0700*/  FMUL R6, R12, R5 ;  /* 0x000000050c067220 */ /* 0x001fe40000400000 */
[----:B-1----:R-:W-:Y:S01]  /*0710*/  FMUL R7, R10, R7 ;  /* 0x000000070a077220 */ /* 0x002fe20000400000 */
[----:B------:R-:W-:Y:S06]  /*0720*/  @P0 EXIT ;  /* 0x000000000000094d */ /* 0x000fec0003800000 */
[----:B------:R-:W-:Y:S01]  /*0730*/  STG.E.64 desc[UR4][R2.64], R6 ;  /* 0x0000000602007986 */ /* 0x000fe2000c101b04 */
[----:B------:R-:W-:Y:S05]  /*0740*/  EXIT ;  /* 0x000000000000794d */ /* 0x000fea0003800000 */
.L_x_0:
[----:B------:R-:W-:-:S00]  /*0750*/  BRA `(.L_x_0) ;  /* 0xfffffffc00fc7947 */ /* 0x000fc0000383ffff */
[----:B------:R-:W-:-:S00]  /*0760*/  NOP ;  /* 0x0000000000007918 */ /* 0x000fc00000000000 */
        /* <DEDUP_REMOVED lines=9> */
.L_x_1:


//--------------------- .nv.global.init           --------------------------
	.section	.nv.global.init,"aw",@progbits
.nv.global.init:
	.type		_$_str,@object
	.size		_$_str,(_$_str_$_2 - _$_str)
_$_str:
        /*0000*/ 	.byte	0x5f, 0x5f, 0x43, 0x55, 0x44, 0x41, 0x5f, 0x46, 0x54, 0x5a, 0x00
	.type		_$_str_$_2,@object
	.size		_$_str_$_2,(.L_1 - _$_str_$_2)
_$_str_$_2:
        /*000b*/ 	.byte	0x5f, 0x5f, 0x43, 0x55, 0x44, 0x41, 0x5f, 0x50, 0x52, 0x45, 0x43, 0x5f, 0x53, 0x51, 0x52, 0x54
        /*001b*/ 	.byte	0x00
.L_1:


//--------------------- .nv.constant0.triton_poi_fused_add_cat_div_sqrt_33 --------------------------
	.section	.nv.constant0.triton_poi_fused_add_cat_div_sqrt_33,"a",@progbits
	.sectionflags	@""
	.align	4
.nv.constant0.triton_poi_fused_add_cat_div_sqrt_33:
	.zero		580
